//
// Generated by NVIDIA NVVM Compiler
//
// Compiler Build ID: CL-36424714
// Cuda compilation tools, release 13.0, V13.0.88
// Based on NVVM 20.0.0
//

.version 9.0
.target sm_100
.address_size 64

	// .globl	_Z16swish_f32_kernelPfS_i

.visible .entry _Z16swish_f32_kernelPfS_i(
	.param .u64 .ptr .align 1 _Z16swish_f32_kernelPfS_i_param_0,
	.param .u64 .ptr .align 1 _Z16swish_f32_kernelPfS_i_param_1,
	.param .u32 _Z16swish_f32_kernelPfS_i_param_2
)
{
	.reg .pred 	%p<2>;
	.reg .b32 	%r<8>;
	.reg .b32 	%f<15>;
	.reg .b64 	%rd<8>;

	ld.param.u64 	%rd1, [_Z16swish_f32_kernelPfS_i_param_0];
	ld.param.u64 	%rd2, [_Z16swish_f32_kernelPfS_i_param_1];
	ld.param.u32 	%r2, [_Z16swish_f32_kernelPfS_i_param_2];
	mov.u32 	%r3, %ctaid.x;
	mov.u32 	%r4, %ntid.x;
	mov.u32 	%r5, %tid.x;
	mad.lo.s32 	%r1, %r3, %r4, %r5;
	setp.ge.s32 	%p1, %r1, %r2;
	@%p1 bra 	$L__BB0_2;
	cvta.to.global.u64 	%rd3, %rd1;
	cvta.to.global.u64 	%rd4, %rd2;
	mul.wide.s32 	%rd5, %r1, 4;
	add.s64 	%rd6, %rd3, %rd5;
	ld.global.f32 	%f1, [%rd6];
	fma.rn.f32 	%f2, %f1, 0fBBBB989D, 0f3F000000;
	cvt.sat.f32.f32 	%f3, %f2;
	mov.f32 	%f4, 0f4B400001;
	mov.f32 	%f5, 0f437C0000;
	fma.rm.f32 	%f6, %f3, %f5, %f4;
	add.f32 	%f7, %f6, 0fCB40007F;
	neg.f32 	%f8, %f7;
	fma.rn.f32 	%f9, %f1, 0fBFB8AA3B, %f8;
	fma.rn.f32 	%f10, %f1, 0fB2A57060, %f9;
	mov.b32 	%r6, %f6;
	shl.b32 	%r7, %r6, 23;
	mov.b32 	%f11, %r7;
	ex2.approx.ftz.f32 	%f12, %f10;
	fma.rn.f32 	%f13, %f12, %f11, 0f3F800000;
	div.rn.f32 	%f14, %f1, %f13;
	add.s64 	%rd7, %rd4, %rd5;
	st.global.f32 	[%rd7], %f14;
$L__BB0_2:
	ret;

}


// ===== COMPILED SASS (sm_100) =====

	.target	sm_100

	.elftype	@"ET_EXEC"


//--------------------- .note.nv.tkinfo           --------------------------
	.section	.note.nv.tkinfo,"",@"SHT_NOTE"
	.sectionflags	@"SHF_NOTE_NV_TKINFO"
	.tkinfo
        /*0018*/ 	.word	0x00000002
        /*0030*/ 	.string	""
        /*0030*/ 	.string	"ptxas"
        /*0030*/ 	.string	"Cuda compilation tools, release 13.0, V13.0.88"
        /*0030*/ 	.string	"Build cuda_13.0.r13.0/compiler.36424714_0"
        /*0030*/ 	.string	"-arch sm_100 -m 64 "



//--------------------- .note.nv.cuinfo           --------------------------
	.section	.note.nv.cuinfo,"",@"SHT_NOTE"
	.sectionflags	@"SHF_NOTE_NV_CUINFO"
        /*0018*/ 	.short	0x0002
        /*001a*/ 	.short	0x0064
        /*001c*/ 	.short	0x0082
	.zero		2


//--------------------- .nv.info                  --------------------------
	.section	.nv.info,"",@"SHT_CUDA_INFO"
	.align	4


	//----- nvinfo : EIATTR_REGCOUNT
	.align		4
        /*0000*/ 	.byte	0x04, 0x2f
        /*0002*/ 	.short	(.L_1 - .L_0)
	.align		4
.L_0:
        /*0004*/ 	.word	index@(_Z16swish_f32_kernelPfS_i)
        /*0008*/ 	.word	0x00000010


	//----- nvinfo : EIATTR_FRAME_SIZE
	.align		4
.L_1:
        /*000c*/ 	.byte	0x04, 0x11
        /*000e*/ 	.short	(.L_3 - .L_2)
	.align		4
.L_2:
        /*0010*/ 	.word	index@($__internal_0_$__cuda_sm3x_div_rn_noftz_f32_slowpath)
        /*0014*/ 	.word	0x00000000


	//----- nvinfo : EIATTR_FRAME_SIZE
	.align		4
.L_3:
        /*0018*/ 	.byte	0x04, 0x11
        /*001a*/ 	.short	(.L_5 - .L_4)
	.align		4
.L_4:
        /*001c*/ 	.word	index@(_Z16swish_f32_kernelPfS_i)
        /*0020*/ 	.word	0x00000000


	//----- nvinfo : EIATTR_MIN_STACK_SIZE
	.align		4
.L_5:
        /*0024*/ 	.byte	0x04, 0x12
        /*0026*/ 	.short	(.L_7 - .L_6)
	.align		4
.L_6:
        /*0028*/ 	.word	index@(_Z16swish_f32_kernelPfS_i)
        /*002c*/ 	.word	0x00000000
.L_7:


//--------------------- .nv.compat                --------------------------
	.section	.nv.compat,"",@"SHT_CUDA_COMPAT_INFO"
	.align	4
        /*0000*/ 	.byte	0x02, 0x09, 0x00, 0x00, 0x02, 0x02, 0x01, 0x00, 0x02, 0x05, 0x05, 0x00, 0x03, 0x07, 0x01, 0x01
        /*0010*/ 	.byte	0x02, 0x03, 0x00, 0x00, 0x02, 0x06, 0x01, 0x00, 0x04, 0x0b, 0x08, 0x00, 0x01, 0x00, 0x00, 0x00
        /*0020*/ 	.byte	0x00, 0x00, 0x00, 0x00


//--------------------- .nv.info._Z16swish_f32_kernelPfS_i --------------------------
	.section	.nv.info._Z16swish_f32_kernelPfS_i,"",@"SHT_CUDA_INFO"
	.sectionflags	@""
	.align	4


	//----- nvinfo : EIATTR_CUDA_API_VERSION
	.align		4
        /*0000*/ 	.byte	0x04, 0x37
        /*0002*/ 	.short	(.L_9 - .L_8)
.L_8:
        /*0004*/ 	.word	0x00000082


	//----- nvinfo : EIATTR_KPARAM_INFO
	.align		4
.L_9:
        /*0008*/ 	.byte	0x04, 0x17
        /*000a*/ 	.short	(.L_11 - .L_10)
.L_10:
        /*000c*/ 	.word	0x00000000
        /*0010*/ 	.short	0x0002
        /*0012*/ 	.short	0x0010
        /*0014*/ 	.byte	0x00, 0xf0, 0x11, 0x00


	//----- nvinfo : EIATTR_KPARAM_INFO
	.align		4
.L_11:
        /*0018*/ 	.byte	0x04, 0x17
        /*001a*/ 	.short	(.L_13 - .L_12)
.L_12:
        /*001c*/ 	.word	0x00000000
        /*0020*/ 	.short	0x0001
        /*0022*/ 	.short	0x0008
        /*0024*/ 	.byte	0x00, 0xf5, 0x21, 0x00


	//----- nvinfo : EIATTR_KPARAM_INFO
	.align		4
.L_13:
        /*0028*/ 	.byte	0x04, 0x17
        /*002a*/ 	.short	(.L_15 - .L_14)
.L_14:
        /*002c*/ 	.word	0x00000000
        /*0030*/ 	.short	0x0000
        /*0032*/ 	.short	0x0000
        /*0034*/ 	.byte	0x00, 0xf5, 0x21, 0x00


	//----- nvinfo : EIATTR_SPARSE_MMA_MASK
	.align		4
.L_15:
        /*0038*/ 	.byte	0x03, 0x50
        /*003a*/ 	.short	0x0000


	//----- nvinfo : EIATTR_MAXREG_COUNT
	.align		4
        /*003c*/ 	.byte	0x03, 0x1b
        /*003e*/ 	.short	0x00ff


	//----- nvinfo : EIATTR_MERCURY_ISA_VERSION
	.align		4
        /*0040*/ 	.byte	0x03, 0x5f
        /*0042*/ 	.short	0x0101


	//----- nvinfo : EIATTR_VRC_CTA_INIT_COUNT
	.align		4
        /*0044*/ 	.byte	0x02, 0x4a
	.zero		1
	.zero		1


	//----- nvinfo : EIATTR_EXIT_INSTR_OFFSETS
	.align		4
        /*0048*/ 	.byte	0x04, 0x1c
        /*004a*/ 	.short	(.L_17 - .L_16)


	//   ....[0]....
.L_16:
        /*004c*/ 	.word	0x00000070


	//   ....[1]....
        /*0050*/ 	.word	0x00000260


	//----- nvinfo : EIATTR_CRS_STACK_SIZE
	.align		4
.L_17:
        /*0054*/ 	.byte	0x04, 0x1e
        /*0056*/ 	.short	(.L_19 - .L_18)
.L_18:
        /*0058*/ 	.word	0x00000000


	//----- nvinfo : EIATTR_CBANK_PARAM_SIZE
	.align		4
.L_19:
        /*005c*/ 	.byte	0x03, 0x19
        /*005e*/ 	.short	0x0014


	//----- nvinfo : EIATTR_PARAM_CBANK
	.align		4
        /*0060*/ 	.byte	0x04, 0x0a
        /*0062*/ 	.short	(.L_21 - .L_20)
	.align		4
.L_20:
        /*0064*/ 	.word	index@(.nv.constant0._Z16swish_f32_kernelPfS_i)
        /*0068*/ 	.short	0x0380
        /*006a*/ 	.short	0x0014


	//----- nvinfo : EIATTR_SW_WAR
	.align		4
.L_21:
        /*006c*/ 	.byte	0x04, 0x36
        /*006e*/ 	.short	(.L_23 - .L_22)
.L_22:
        /*0070*/ 	.word	0x00000008
.L_23:


//--------------------- .nv.callgraph             --------------------------
	.section	.nv.callgraph,"",@"SHT_CUDA_CALLGRAPH"
	.align	4
	.sectionentsize	8
	.align		4
        /*0000*/ 	.word	0x00000000
	.align		4
        /*0004*/ 	.word	0xffffffff
	.align		4
        /*0008*/ 	.word	0x00000000
	.align		4
        /*000c*/ 	.word	0xfffffffe
	.align		4
        /*0010*/ 	.word	0x00000000
	.align		4
        /*0014*/ 	.word	0xfffffffd
	.align		4
        /*0018*/ 	.word	0x00000000
	.align		4
        /*001c*/ 	.word	0xfffffffc


//--------------------- .text._Z16swish_f32_kernelPfS_i --------------------------
	.section	.text._Z16swish_f32_kernelPfS_i,"ax",@progbits
	.align	128
        .global         _Z16swish_f32_kernelPfS_i
        .type           _Z16swish_f32_kernelPfS_i,@function
        .size           _Z16swish_f32_kernelPfS_i,(.L_x_14 - _Z16swish_f32_kernelPfS_i)
        .other          _Z16swish_f32_kernelPfS_i,@"STO_CUDA_ENTRY STV_DEFAULT"
_Z16swish_f32_kernelPfS_i:
.text._Z16swish_f32_kernelPfS_i:
[----:B------:R-:W-:Y:S01]  /*0000*/  LDC R1, c[0x0][0x37c] ;  /* 0x0000df00ff017b82 */ /* 0x000fe20000000800 */
[----:B------:R-:W0:Y:S07]  /*0010*/  S2R R3, SR_TID.X ;  /* 0x0000000000037919 */ /* 0x000e2e0000002100 */
[----:B------:R-:W0:Y:S01]  /*0020*/  S2UR UR4, SR_CTAID.X ;  /* 0x00000000000479c3 */ /* 0x000e220000002500 */
[----:B------:R-:W1:Y:S07]  /*0030*/  LDCU UR5, c[0x0][0x390] ;  /* 0x00007200ff0577ac */ /* 0x000e6e0008000800 */
[----:B------:R-:W0:Y:S02]  /*0040*/  LDC R2, c[0x0][0x360] ;  /* 0x0000d800ff027b82 */ /* 0x000e240000000800 */
[----:B0-----:R-:W-:-:S05]  /*0050*/  IMAD R2, R2, UR4, R3 ;  /* 0x0000000402027c24 */ /* 0x001fca000f8e0203 */
[----:B-1----:R-:W-:-:S13]  /*0060*/  ISETP.GE.AND P0, PT, R2, UR5, PT ;  /* 0x0000000502007c0c */ /* 0x002fda000bf06270 */
[----:B------:R-:W-:Y:S05]  /*0070*/  @P0 EXIT ;  /* 0x000000000000094d */ /* 0x000fea0003800000 */
[----:B------:R-:W0:Y:S01]  /*0080*/  LDC.64 R4, c[0x0][0x380] ;  /* 0x0000e000ff047b82 */ /* 0x000e220000000a00 */
[----:B------:R-:W1:Y:S01]  /*0090*/  LDCU.64 UR4, c[0x0][0x358] ;  /* 0x00006b00ff0477ac */ /* 0x000e620008000a00 */
[----:B0-----:R-:W-:-:S05]  /*00a0*/  IMAD.WIDE R4, R2, 0x4, R4 ;  /* 0x0000000402047825 */ /* 0x001fca00078e0204 */
[----:B-1----:R-:W2:Y:S01]  /*00b0*/  LDG.E R0, desc[UR4][R4.64] ;  /* 0x0000000404007981 */ /* 0x002ea2000c1e1900 */
[----:B------:R-:W-:Y:S01]  /*00c0*/  IMAD.MOV.U32 R3, RZ, RZ, 0x3bbb989d ;  /* 0x3bbb989dff037424 */ /* 0x000fe200078e00ff */
[----:B------:R-:W-:Y:S01]  /*00d0*/  BSSY.RECONVERGENT B0, `(.L_x_0) ;  /* 0x0000015000007945 */ /* 0x000fe20003800200 */
[----:B------:R-:W-:Y:S02]  /*00e0*/  IMAD.MOV.U32 R6, RZ, RZ, 0x437c0000 ;  /* 0x437c0000ff067424 */ /* 0x000fe400078e00ff */
[----:B--2---:R-:W-:-:S04]  /*00f0*/  FFMA.SAT R3, R0, -R3, 0.5 ;  /* 0x3f00000000037423 */ /* 0x004fc80000002803 */
[----:B------:R-:W-:-:S04]  /*0100*/  FFMA.RM R3, R3, R6, 12582913 ;  /* 0x4b40000103037423 */ /* 0x000fc80000004006 */
[C---:B------:R-:W-:Y:S01]  /*0110*/  FADD R7, R3.reuse, -12583039 ;  /* 0xcb40007f03077421 */ /* 0x040fe20000000000 */
[----:B------:R-:W-:-:S03]  /*0120*/  IMAD.SHL.U32 R3, R3, 0x800000, RZ ;  /* 0x0080000003037824 */ /* 0x000fc600078e00ff */
[----:B------:R-:W-:-:S04]  /*0130*/  FFMA R7, R0, -1.4426950216293334961, -R7 ;  /* 0xbfb8aa3b00077823 */ /* 0x000fc80000000807 */
[----:B------:R-:W-:-:S04]  /*0140*/  FFMA R7, R0, -1.925963033500011079e-08, R7 ;  /* 0xb2a5706000077823 */ /* 0x000fc80000000007 */
[----:B------:R-:W0:Y:S02]  /*0150*/  MUFU.EX2 R6, R7 ;  /* 0x0000000700067308 */ /* 0x000e240000000800 */
[----:B0-----:R-:W-:-:S06]  /*0160*/  FFMA R3, R3, R6, 1 ;  /* 0x3f80000003037423 */ /* 0x001fcc0000000006 */
[----:B------:R-:W0:Y:S08]  /*0170*/  MUFU.RCP R4, R3 ;  /* 0x0000000300047308 */ /* 0x000e300000001000 */
[----:B------:R-:W1:Y:S01]  /*0180*/  FCHK P0, R0, R3 ;  /* 0x0000000300007302 */ /* 0x000e620000000000 */
[----:B0-----:R-:W-:-:S04]  /*0190*/  FFMA R5, -R3, R4, 1 ;  /* 0x3f80000003057423 */ /* 0x001fc80000000104 */
[----:B------:R-:W-:-:S04]  /*01a0*/  FFMA R5, R4, R5, R4 ;  /* 0x0000000504057223 */ /* 0x000fc80000000004 */
[----:B------:R-:W-:-:S04]  /*01b0*/  FFMA R4, R0, R5, RZ ;  /* 0x0000000500047223 */ /* 0x000fc800000000ff */
[----:B------:R-:W-:-:S04]  /*01c0*/  FFMA R6, -R3, R4, R0 ;  /* 0x0000000403067223 */ /* 0x000fc80000000100 */
[----:B------:R-:W-:Y:S01]  /*01d0*/  FFMA R9, R5, R6, R4 ;  /* 0x0000000605097223 */ /* 0x000fe20000000004 */
[----:B-1----:R-:W-:Y:S06]  /*01e0*/  @!P0 BRA `(.L_x_1) ;  /* 0x00000000000c8947 */ /* 0x002fec0003800000 */
[----:B------:R-:W-:-:S07]  /*01f0*/  MOV R4, 0x210 ;  /* 0x0000021000047802 */ /* 0x000fce0000000f00 */
[----:B------:R-:W-:Y:S05]  /*0200*/  CALL.REL.NOINC `($__internal_0_$__cuda_sm3x_div_rn_noftz_f32_slowpath) ;  /* 0x0000000000187944 */ /* 0x000fea0003c00000 */
[----:B------:R-:W-:-:S07]  /*0210*/  IMAD.MOV.U32 R9, RZ, RZ, R0 ;  /* 0x000000ffff097224 */ /* 0x000fce00078e0000 */
.L_x_1:
[----:B------:R-:W-:Y:S05]  /*0220*/  BSYNC.RECONVERGENT B0 ;  /* 0x0000000000007941 */ /* 0x000fea0003800200 */
.L_x_0:
[----:B------:R-:W0:Y:S02]  /*0230*/  LDC.64 R4, c[0x0][0x388] ;  /* 0x0000e200ff047b82 */ /* 0x000e240000000a00 */
[----:B0-----:R-:W-:-:S05]  /*0240*/  IMAD.WIDE R2, R2, 0x4, R4 ;  /* 0x0000000402027825 */ /* 0x001fca00078e0204 */
[----:B------:R-:W-:Y:S01]  /*0250*/  STG.E desc[UR4][R2.64], R9 ;  /* 0x0000000902007986 */ /* 0x000fe2000c101904 */
[----:B------:R-:W-:Y:S05]  /*0260*/  EXIT ;  /* 0x000000000000794d */ /* 0x000fea0003800000 */
        .weak           $__internal_0_$__cuda_sm3x_div_rn_noftz_f32_slowpath
        .type           $__internal_0_$__cuda_sm3x_div_rn_noftz_f32_slowpath,@function
        .size           $__internal_0_$__cuda_sm3x_div_rn_noftz_f32_slowpath,(.L_x_14 - $__internal_0_$__cuda_sm3x_div_rn_noftz_f32_slowpath)
$__internal_0_$__cuda_sm3x_div_rn_noftz_f32_slowpath:
[--C-:B------:R-:W-:Y:S01]  /*0270*/  SHF.R.U32.HI R6, RZ, 0x17, R3.reuse ;  /* 0x00000017ff067819 */ /* 0x100fe20000011603 */
[----:B------:R-:W-:Y:S01]  /*0280*/  BSSY.RECONVERGENT B1, `(.L_x_2) ;  /* 0x0000064000017945 */ /* 0x000fe20003800200 */
[--C-:B------:R-:W-:Y:S01]  /*0290*/  SHF.R.U32.HI R5, RZ, 0x17, R0.reuse ;  /* 0x00000017ff057819 */ /* 0x100fe20000011600 */
[----:B------:R-:W-:Y:S01]  /*02a0*/  IMAD.MOV.U32 R7, RZ, RZ, R0 ;  /* 0x000000ffff077224 */ /* 0x000fe200078e0000 */
[----:B------:R-:W-:Y:S01]  /*02b0*/  LOP3.LUT R6, R6, 0xff, RZ, 0xc0, !PT ;  /* 0x000000ff06067812 */ /* 0x000fe200078ec0ff */
[----:B------:R-:W-:Y:S01]  /*02c0*/  IMAD.MOV.U32 R8, RZ, RZ, R3 ;  /* 0x000000ffff087224 */ /* 0x000fe200078e0003 */
[----:B------:R-:W-:-:S03]  /*02d0*/  LOP3.LUT R5, R5, 0xff, RZ, 0xc0, !PT ;  /* 0x000000ff05057812 */ /* 0x000fc600078ec0ff */
[----:B------:R-:W-:Y:S02]  /*02e0*/  VIADD R11, R6, 0xffffffff ;  /* 0xffffffff060b7836 */ /* 0x000fe40000000000 */
[----:B------:R-:W-:-:S03]  /*02f0*/  VIADD R10, R5, 0xffffffff ;  /* 0xffffffff050a7836 */ /* 0x000fc60000000000 */
[----:B------:R-:W-:-:S04]  /*0300*/  ISETP.GT.U32.AND P0, PT, R11, 0xfd, PT ;  /* 0x000000fd0b00780c */ /* 0x000fc80003f04070 */
[----:B------:R-:W-:-:S13]  /*0310*/  ISETP.GT.U32.OR P0, PT, R10, 0xfd, P0 ;  /* 0x000000fd0a00780c */ /* 0x000fda0000704470 */
[----:B------:R-:W-:Y:S01]  /*0320*/  @!P0 IMAD.MOV.U32 R9, RZ, RZ, RZ ;  /* 0x000000ffff098224 */ /* 0x000fe200078e00ff */
[----:B------:R-:W-:Y:S06]  /*0330*/  @!P0 BRA `(.L_x_3) ;  /* 0x00000000005c8947 */ /* 0x000fec0003800000 */
[----:B------:R-:W-:Y:S02]  /*0340*/  FSETP.GTU.FTZ.AND P0, PT, |R0|, +INF , PT ;  /* 0x7f8000000000780b */ /* 0x000fe40003f1c200 */
[----:B------:R-:W-:-:S04]  /*0350*/  FSETP.GTU.FTZ.AND P1, PT, |R3|, +INF , PT ;  /* 0x7f8000000300780b */ /* 0x000fc80003f3c200 */
[----:B------:R-:W-:-:S13]  /*0360*/  PLOP3.LUT P0, PT, P0, P1, PT, 0xf8, 0x8f ;  /* 0x00000000008f781c */ /* 0x000fda0000703f70 */
[----:B------:R-:W-:Y:S05]  /*0370*/  @P0 BRA `(.L_x_4) ;  /* 0x00000004004c0947 */ /* 0x000fea0003800000 */
[----:B------:R-:W-:-:S13]  /*0380*/  LOP3.LUT P0, RZ, R8, 0x7fffffff, R7, 0xc8, !PT ;  /* 0x7fffffff08ff7812 */ /* 0x000fda000780c807 */
[----:B------:R-:W-:Y:S05]  /*0390*/  @!P0 BRA `(.L_x_5) ;  /* 0x00000004003c8947 */ /* 0x000fea0003800000 */
[C---:B------:R-:W-:Y:S02]  /*03a0*/  FSETP.NEU.FTZ.AND P2, PT, |R0|.reuse, +INF , PT ;  /* 0x7f8000000000780b */ /* 0x040fe40003f5d200 */
[----:B------:R-:W-:Y:S02]  /*03b0*/  FSETP.NEU.FTZ.AND P1, PT, |R3|, +INF , PT ;  /* 0x7f8000000300780b */ /* 0x000fe40003f3d200 */
[----:B------:R-:W-:-:S11]  /*03c0*/  FSETP.NEU.FTZ.AND P0, PT, |R0|, +INF , PT ;  /* 0x7f8000000000780b */ /* 0x000fd60003f1d200 */
[----:B------:R-:W-:Y:S05]  /*03d0*/  @!P1 BRA !P2, `(.L_x_5) ;  /* 0x00000004002c9947 */ /* 0x000fea0005000000 */
[----:B------:R-:W-:-:S04]  /*03e0*/  LOP3.LUT P2, RZ, R7, 0x7fffffff, RZ, 0xc0, !PT ;  /* 0x7fffffff07ff7812 */ /* 0x000fc8000784c0ff */
[----:B------:R-:W-:-:S13]  /*03f0*/  PLOP3.LUT P1, PT, P1, P2, PT, 0x2f, 0xf2 ;  /* 0x0000000000f2781c */ /* 0x000fda0000f24577 */
[----:B------:R-:W-:Y:S05]  /*0400*/  @P1 BRA `(.L_x_6) ;  /* 0x0000000400181947 */ /* 0x000fea0003800000 */
[----:B------:R-:W-:-:S04]  /*0410*/  LOP3.LUT P1, RZ, R8, 0x7fffffff, RZ, 0xc0, !PT ;  /* 0x7fffffff08ff7812 */ /* 0x000fc8000782c0ff */
[----:B------:R-:W-:-:S13]  /*0420*/  PLOP3.LUT P0, PT, P0, P1, PT, 0x2f, 0xf2 ;  /* 0x0000000000f2781c */ /* 0x000fda0000702577 */
[----:B------:R-:W-:Y:S05]  /*0430*/  @P0 BRA `(.L_x_7) ;  /* 0x0000000400000947 */ /* 0x000fea0003800000 */
[----:B------:R-:W-:Y:S02]  /*0440*/  ISETP.GE.AND P0, PT, R10, RZ, PT ;  /* 0x000000ff0a00720c */ /* 0x000fe40003f06270 */
[----:B------:R-:W-:-:S11]  /*0450*/  ISETP.GE.AND P1, PT, R11, RZ, PT ;  /* 0x000000ff0b00720c */ /* 0x000fd60003f26270 */
[----:B------:R-:W-:Y:S02]  /*0460*/  @P0 IMAD.MOV.U32 R9, RZ, RZ, RZ ;  /* 0x000000ffff090224 */ /* 0x000fe400078e00ff */
[----:B------:R-:W-:Y:S01]  /*0470*/  @!P0 FFMA R7, R0, 1.84467440737095516160e+19, RZ ;  /* 0x5f80000000078823 */ /* 0x000fe200000000ff */
[----:B------:R-:W-:Y:S02]  /*0480*/  @!P0 IMAD.MOV.U32 R9, RZ, RZ, -0x40 ;  /* 0xffffffc0ff098424 */ /* 0x000fe400078e00ff */
[----:B------:R-:W-:-:S03]  /*0490*/  @!P1 FFMA R8, R3, 1.84467440737095516160e+19, RZ ;  /* 0x5f80000003089823 */ /* 0x000fc600000000ff */
[----:B------:R-:W-:-:S07]  /*04a0*/  @!P1 IADD3 R9, PT, PT, R9, 0x40, RZ ;  /* 0x0000004009099810 */ /* 0x000fce0007ffe0ff */
.L_x_3:
[----:B------:R-:W-:Y:S01]  /*04b0*/  LEA R3, R6, 0xc0800000, 0x17 ;  /* 0xc080000006037811 */ /* 0x000fe200078eb8ff */
[----:B------:R-:W-:Y:S01]  /*04c0*/  VIADD R5, R5, 0xffffff81 ;  /* 0xffffff8105057836 */ /* 0x000fe20000000000 */
[----:B------:R-:W-:Y:S03]  /*04d0*/  BSSY.RECONVERGENT B2, `(.L_x_8) ;  /* 0x0000035000027945 */ /* 0x000fe60003800200 */
[----:B------:R-:W-:Y:S01]  /*04e0*/  IMAD.IADD R3, R8, 0x1, -R3 ;  /* 0x0000000108037824 */ /* 0x000fe200078e0a03 */
[C---:B------:R-:W-:Y:S01]  /*04f0*/  IADD3 R6, PT, PT, R5.reuse, 0x7f, -R6 ;  /* 0x0000007f05067810 */ /* 0x040fe20007ffe806 */
[----:B------:R-:W-:Y:S02]  /*0500*/  IMAD R0, R5, -0x800000, R7 ;  /* 0xff80000005007824 */ /* 0x000fe400078e0207 */
[----:B------:R-:W0:Y:S01]  /*0510*/  MUFU.RCP R8, R3 ;  /* 0x0000000300087308 */ /* 0x000e220000001000 */
[----:B------:R-:W-:Y:S01]  /*0520*/  FADD.FTZ R11, -R3, -RZ ;  /* 0x800000ff030b7221 */ /* 0x000fe20000010100 */
[----:B------:R-:W-:-:S03]  /*0530*/  IMAD.IADD R6, R6, 0x1, R9 ;  /* 0x0000000106067824 */ /* 0x000fc600078e0209 */
[----:B0-----:R-:W-:-:S04]  /*0540*/  FFMA R13, R8, R11, 1 ;  /* 0x3f800000080d7423 */ /* 0x001fc8000000000b */
[----:B------:R-:W-:-:S04]  /*0550*/  FFMA R10, R8, R13, R8 ;  /* 0x0000000d080a7223 */ /* 0x000fc80000000008 */
[----:B------:R-:W-:-:S04]  /*0560*/  FFMA R7, R0, R10, RZ ;  /* 0x0000000a00077223 */ /* 0x000fc800000000ff */
[----:B------:R-:W-:-:S04]  /*0570*/  FFMA R8, R11, R7, R0 ;  /* 0x000000070b087223 */ /* 0x000fc80000000000 */
[----:B------:R-:W-:-:S04]  /*0580*/  FFMA R7, R10, R8, R7 ;  /* 0x000000080a077223 */ /* 0x000fc80000000007 */
[----:B------:R-:W-:-:S04]  /*0590*/  FFMA R8, R11, R7, R0 ;  /* 0x000000070b087223 */ /* 0x000fc80000000000 */
[----:B------:R-:W-:-:S05]  /*05a0*/  FFMA R0, R10, R8, R7 ;  /* 0x000000080a007223 */ /* 0x000fca0000000007 */
[----:B------:R-:W-:-:S04]  /*05b0*/  SHF.R.U32.HI R3, RZ, 0x17, R0 ;  /* 0x00000017ff037819 */ /* 0x000fc80000011600 */
[----:B------:R-:W-:-:S05]  /*05c0*/  LOP3.LUT R3, R3, 0xff, RZ, 0xc0, !PT ;  /* 0x000000ff03037812 */ /* 0x000fca00078ec0ff */
[----:B------:R-:W-:-:S04]  /*05d0*/  IMAD.IADD R9, R3, 0x1, R6 ;  /* 0x0000000103097824 */ /* 0x000fc800078e0206 */
[----:B------:R-:W-:-:S05]  /*05e0*/  VIADD R3, R9, 0xffffffff ;  /* 0xffffffff09037836 */ /* 0x000fca0000000000 */
[----:B------:R-:W-:-:S13]  /*05f0*/  ISETP.GE.U32.AND P0, PT, R3, 0xfe, PT ;  /* 0x000000fe0300780c */ /* 0x000fda0003f06070 */
[----:B------:R-:W-:Y:S05]  /*0600*/  @!P0 BRA `(.L_x_9) ;  /* 0x0000000000808947 */ /* 0x000fea0003800000 */
[----:B------:R-:W-:-:S13]  /*0610*/  ISETP.GT.AND P0, PT, R9, 0xfe, PT ;  /* 0x000000fe0900780c */ /* 0x000fda0003f04270 */
[----:B------:R-:W-:Y:S05]  /*0620*/  @P0 BRA `(.L_x_10) ;  /* 0x00000000006c0947 */ /* 0x000fea0003800000 */
[----:B------:R-:W-:-:S13]  /*0630*/  ISETP.GE.AND P0, PT, R9, 0x1, PT ;  /* 0x000000010900780c */ /* 0x000fda0003f06270 */
[----:B------:R-:W-:Y:S05]  /*0640*/  @P0 BRA `(.L_x_11) ;  /* 0x0000000000740947 */ /* 0x000fea0003800000 */
[----:B------:R-:W-:Y:S02]  /*0650*/  ISETP.GE.AND P0, PT, R9, -0x18, PT ;  /* 0xffffffe80900780c */ /* 0x000fe40003f06270 */
[----:B------:R-:W-:-:S11]  /*0660*/  LOP3.LUT R0, R0, 0x80000000, RZ, 0xc0, !PT ;  /* 0x8000000000007812 */ /* 0x000fd600078ec0ff */
[----:B------:R-:W-:Y:S05]  /*0670*/  @!P0 BRA `(.L_x_11) ;  /* 0x0000000000688947 */ /* 0x000fea0003800000 */
[CCC-:B------:R-:W-:Y:S01]  /*0680*/  FFMA.RZ R3, R10.reuse, R8.reuse, R7.reuse ;  /* 0x000000080a037223 */ /* 0x1c0fe2000000c007 */
[CCC-:B------:R-:W-:Y:S01]  /*0690*/  FFMA.RM R6, R10.reuse, R8.reuse, R7.reuse ;  /* 0x000000080a067223 */ /* 0x1c0fe20000004007 */
[C---:B------:R-:W-:Y:S02]  /*06a0*/  ISETP.NE.AND P2, PT, R9.reuse, RZ, PT ;  /* 0x000000ff0900720c */ /* 0x040fe40003f45270 */
[----:B------:R-:W-:Y:S02]  /*06b0*/  ISETP.NE.AND P1, PT, R9, RZ, PT ;  /* 0x000000ff0900720c */ /* 0x000fe40003f25270 */
[----:B------:R-:W-:Y:S01]  /*06c0*/  LOP3.LUT R5, R3, 0x7fffff, RZ, 0xc0, !PT ;  /* 0x007fffff03057812 */ /* 0x000fe200078ec0ff */
[----:B------:R-:W-:Y:S01]  /*06d0*/  FFMA.RP R3, R10, R8, R7 ;  /* 0x000000080a037223 */ /* 0x000fe20000008007 */
[----:B------:R-:W-:Y:S01]  /*06e0*/  IADD3 R8, PT, PT, R9, 0x20, RZ ;  /* 0x0000002009087810 */ /* 0x000fe20007ffe0ff */
[----:B------:R-:W-:Y:S01]  /*06f0*/  IMAD.MOV R7, RZ, RZ, -R9 ;  /* 0x000000ffff077224 */ /* 0x000fe200078e0a09 */
[----:B------:R-:W-:-:S02]  /*0700*/  LOP3.LUT R5, R5, 0x800000, RZ, 0xfc, !PT ;  /* 0x0080000005057812 */ /* 0x000fc400078efcff */
[----:B------:R-:W-:Y:S02]  /*0710*/  FSETP.NEU.FTZ.AND P0, PT, R3, R6, PT ;  /* 0x000000060300720b */ /* 0x000fe40003f1d000 */
[----:B------:R-:W-:Y:S02]  /*0720*/  SHF.L.U32 R8, R5, R8, RZ ;  /* 0x0000000805087219 */ /* 0x000fe400000006ff */
[----:B------:R-:W-:Y:S02]  /*0730*/  SEL R6, R7, RZ, P2 ;  /* 0x000000ff07067207 */ /* 0x000fe40001000000 */
[----:B------:R-:W-:Y:S02]  /*0740*/  ISETP.NE.AND P1, PT, R8, RZ, P1 ;  /* 0x000000ff0800720c */ /* 0x000fe40000f25270 */
[----:B------:R-:W-:Y:S02]  /*0750*/  SHF.R.U32.HI R6, RZ, R6, R5 ;  /* 0x00000006ff067219 */ /* 0x000fe40000011605 */
[----:B------:R-:W-:-:S02]  /*0760*/  PLOP3.LUT P0, PT, P0, P1, PT, 0xf8, 0x8f ;  /* 0x00000000008f781c */ /* 0x000fc40000703f70 */
[----:B------:R-:W-:Y:S02]  /*0770*/  SHF.R.U32.HI R8, RZ, 0x1, R6 ;  /* 0x00000001ff087819 */ /* 0x000fe40000011606 */
[----:B------:R-:W-:-:S04]  /*0780*/  SEL R3, RZ, 0x1, !P0 ;  /* 0x00000001ff037807 */ /* 0x000fc80004000000 */
[----:B------:R-:W-:-:S04]  /*0790*/  LOP3.LUT R3, R3, 0x1, R8, 0xf8, !PT ;  /* 0x0000000103037812 */ /* 0x000fc800078ef808 */
[----:B------:R-:W-:-:S05]  /*07a0*/  LOP3.LUT R3, R3, R6, RZ, 0xc0, !PT ;  /* 0x0000000603037212 */ /* 0x000fca00078ec0ff */
[----:B------:R-:W-:-:S05]  /*07b0*/  IMAD.IADD R3, R8, 0x1, R3 ;  /* 0x0000000108037824 */ /* 0x000fca00078e0203 */
[----:B------:R-:W-:Y:S01]  /*07c0*/  LOP3.LUT R0, R3, R0, RZ, 0xfc, !PT ;  /* 0x0000000003007212 */ /* 0x000fe200078efcff */
[----:B------:R-:W-:Y:S06]  /*07d0*/  BRA `(.L_x_11) ;  /* 0x0000000000107947 */ /* 0x000fec0003800000 */
.L_x_10:
[----:B------:R-:W-:-:S04]  /*07e0*/  LOP3.LUT R0, R0, 0x80000000, RZ, 0xc0, !PT ;  /* 0x8000000000007812 */ /* 0x000fc800078ec0ff */
[----:B------:R-:W-:Y:S01]  /*07f0*/  LOP3.LUT R0, R0, 0x7f800000, RZ, 0xfc, !PT ;  /* 0x7f80000000007812 */ /* 0x000fe200078efcff */
[----:B------:R-:W-:Y:S06]  /*0800*/  BRA `(.L_x_11) ;  /* 0x0000000000047947 */ /* 0x000fec0003800000 */
.L_x_9:
[----:B------:R-:W-:-:S07]  /*0810*/  IMAD R0, R6, 0x800000, R0 ;  /* 0x0080000006007824 */ /* 0x000fce00078e0200 */
.L_x_11:
[----:B------:R-:W-:Y:S05]  /*0820*/  BSYNC.RECONVERGENT B2 ;  /* 0x0000000000027941 */ /* 0x000fea0003800200 */
.L_x_8:
[----:B------:R-:W-:Y:S05]  /*0830*/  BRA `(.L_x_12) ;  /* 0x0000000000207947 */ /* 0x000fea0003800000 */
.L_x_7:
[----:B------:R-:W-:-:S04]  /*0840*/  LOP3.LUT R0, R8, 0x80000000, R7, 0x48, !PT ;  /* 0x8000000008007812 */ /* 0x000fc800078e4807 */
[----:B------:R-:W-:Y:S01]  /*0850*/  LOP3.LUT R0, R0, 0x7f800000, RZ, 0xfc, !PT ;  /* 0x7f80000000007812 */ /* 0x000fe200078efcff */
[----:B------:R-:W-:Y:S06]  /*0860*/  BRA `(.L_x_12) ;  /* 0x0000000000147947 */ /* 0x000fec0003800000 */
.L_x_6:
[----:B------:R-:W-:Y:S01]  /*0870*/  LOP3.LUT R0, R8, 0x80000000, R7, 0x48, !PT ;  /* 0x8000000008007812 */ /* 0x000fe200078e4807 */
[----:B------:R-:W-:Y:S06]  /*0880*/  BRA `(.L_x_12) ;  /* 0x00000000000c7947 */ /* 0x000fec0003800000 */
.L_x_5:
[----:B------:R-:W0:Y:S01]  /*0890*/  MUFU.RSQ R0, -QNAN ;  /* 0xffc0000000007908 */ /* 0x000e220000001400 */
[----:B------:R-:W-:Y:S05]  /*08a0*/  BRA `(.L_x_12) ;  /* 0x0000000000047947 */ /* 0x000fea0003800000 */
.L_x_4:
[----:B------:R-:W-:-:S07]  /*08b0*/  FADD.FTZ R0, R0, R3 ;  /* 0x0000000300007221 */ /* 0x000fce0000010000 */
.L_x_12:
[----:B------:R-:W-:Y:S05]  /*08c0*/  BSYNC.RECONVERGENT B1 ;  /* 0x0000000000017941 */ /* 0x000fea0003800200 */
.L_x_2:
[----:B------:R-:W-:-:S04]  /*08d0*/  IMAD.MOV.U32 R5, RZ, RZ, 0x0 ;  /* 0x00000000ff057424 */ /* 0x000fc800078e00ff */
[----:B0-----:R-:W-:Y:S05]  /*08e0*/  RET.REL.NODEC R4 `(_Z16swish_f32_kernelPfS_i) ;  /* 0xfffffff404c47950 */ /* 0x001fea0003c3ffff */
.L_x_13:
[----:B------:R-:W-:-:S00]  /*08f0*/  BRA `(.L_x_13) ;  /* 0xfffffffc00fc7947 */ /* 0x000fc0000383ffff */
[----:B------:R-:W-:-:S00]  /*0900*/  NOP ;  /* 0x0000000000007918 */ /* 0x000fc00000000000 */
[----:B------:R-:W-:-:S00]  /*0910*/  NOP ;  /* 0x0000000000007918 */ /* 0x000fc00000000000 */
[----:B------:R-:W-:-:S00]  /*0920*/  NOP ;  /* 0x0000000000007918 */ /* 0x000fc00000000000 */
[----:B------:R-:W-:-:S00]  /*0930*/  NOP ;  /* 0x0000000000007918 */ /* 0x000fc00000000000 */
[----:B------:R-:W-:-:S00]  /*0940*/  NOP ;  /* 0x0000000000007918 */ /* 0x000fc00000000000 */
[----:B------:R-:W-:-:S00]  /*0950*/  NOP ;  /* 0x0000000000007918 */ /* 0x000fc00000000000 */
[----:B------:R-:W-:-:S00]  /*0960*/  NOP ;  /* 0x0000000000007918 */ /* 0x000fc00000000000 */
[----:B------:R-:W-:-:S00]  /*0970*/  NOP ;  /* 0x0000000000007918 */ /* 0x000fc00000000000 */
.L_x_14:


//--------------------- .nv.shared.reserved.0     --------------------------
	.section	.nv.shared.reserved.0,"aw",@nobits
	.weak		__nv_reservedSMEM_offset_0_alias
	.size		__nv_reservedSMEM_offset_0_alias, 0, 64
	.other		__nv_reservedSMEM_offset_0_alias,@"STO_CUDA_RESERVED_SHARED STV_DEFAULT"
__nv_reservedSMEM_offset_0_alias:
	.zero		0
	.zero		64


//--------------------- .nv.constant0._Z16swish_f32_kernelPfS_i --------------------------
	.section	.nv.constant0._Z16swish_f32_kernelPfS_i,"a",@progbits
	.sectionflags	@""
	.align	4
.nv.constant0._Z16swish_f32_kernelPfS_i:
	.zero		916


//--------------------- SYMBOLS --------------------------

	.type		.nv.reservedSmem.offset0,@object
	.size		.nv.reservedSmem.offset0,0x4
